	.headerflags	@"EF_CUDA_TEXMODE_UNIFIED EF_CUDA_64BIT_ADDRESS EF_CUDA_ACCELERATORS EF_CUDA_SM90 EF_CUDA_VIRTUAL_SM(EF_CUDA_SM90)"
	.elftype	@"ET_EXEC"


//--------------------- .nv.info                  --------------------------
	.section	.nv.info,"",@"SHT_CUDA_INFO"
	.align	4


	//----- nvinfo : EIATTR_REGCOUNT
	.align		4
        /*0000*/ 	.byte	0x04, 0x2f
        /*0002*/ 	.short	(.L_3 - .L_2)
	.align		4
.L_2:
        /*0004*/ 	.word	index@(triton_poi_fused__native_batch_norm_legit_no_training_relu_19)
        /*0008*/ 	.word	0x00000012


	//----- nvinfo : EIATTR_MIN_STACK_SIZE
	.align		4
.L_3:
        /*000c*/ 	.byte	0x04, 0x12
        /*000e*/ 	.short	(.L_5 - .L_4)
	.align		4
.L_4:
        /*0010*/ 	.word	index@(triton_poi_fused__native_batch_norm_legit_no_training_relu_19)
        /*0014*/ 	.word	0x00000000


	//----- nvinfo : EIATTR_FRAME_SIZE
	.align		4
.L_5:
        /*0018*/ 	.byte	0x04, 0x11
        /*001a*/ 	.short	(.L_7 - .L_6)
	.align		4
.L_6:
        /*001c*/ 	.word	index@(triton_poi_fused__native_batch_norm_legit_no_training_relu_19)
        /*0020*/ 	.word	0x00000000


	//----- nvinfo : EIATTR_MIN_STACK_SIZE
	.align		4
.L_7:
        /*0024*/ 	.byte	0x04, 0x12
        /*0026*/ 	.short	(.L_9 - .L_8)
	.align		4
.L_8:
        /*0028*/ 	.word	index@(triton_poi_fused__native_batch_norm_legit_no_training_relu_19)
        /*002c*/ 	.word	0x00000000
.L_9:


//--------------------- .nv.info.triton_poi_fused__native_batch_norm_legit_no_training_relu_19 --------------------------
	.section	.nv.info.triton_poi_fused__native_batch_norm_legit_no_training_relu_19,"",@"SHT_CUDA_INFO"
	.sectionflags	@""
	.align	4


	//----- nvinfo : EIATTR_CUDA_API_VERSION
	.align		4
        /*0000*/ 	.byte	0x04, 0x37
        /*0002*/ 	.short	(.L_11 - .L_10)
.L_10:
        /*0004*/ 	.word	0x0000007c


	//----- nvinfo : EIATTR_KPARAM_INFO
	.align		4
.L_11:
        /*0008*/ 	.byte	0x04, 0x17
        /*000a*/ 	.short	(.L_13 - .L_12)
.L_12:
        /*000c*/ 	.word	0x00000000
        /*0010*/ 	.short	0x0006
        /*0012*/ 	.short	0x0030
        /*0014*/ 	.byte	0x00, 0xf0, 0x11, 0x00


	//----- nvinfo : EIATTR_KPARAM_INFO
	.align		4
.L_13:
        /*0018*/ 	.byte	0x04, 0x17
        /*001a*/ 	.short	(.L_15 - .L_14)
.L_14:
        /*001c*/ 	.word	0x00000000
        /*0020*/ 	.short	0x0005
        /*0022*/ 	.short	0x0028
        /*0024*/ 	.byte	0x00, 0xf4, 0x21, 0x00


	//----- nvinfo : EIATTR_KPARAM_INFO
	.align		4
.L_15:
        /*0028*/ 	.byte	0x04, 0x17
        /*002a*/ 	.short	(.L_17 - .L_16)
.L_16:
        /*002c*/ 	.word	0x00000000
        /*0030*/ 	.short	0x0004
        /*0032*/ 	.short	0x0020
        /*0034*/ 	.byte	0x00, 0xf4, 0x21, 0x00


	//----- nvinfo : EIATTR_KPARAM_INFO
	.align		4
.L_17:
        /*0038*/ 	.byte	0x04, 0x17
        /*003a*/ 	.short	(.L_19 - .L_18)
.L_18:
        /*003c*/ 	.word	0x00000000
        /*0040*/ 	.short	0x0003
        /*0042*/ 	.short	0x0018
        /*0044*/ 	.byte	0x00, 0xf4, 0x21, 0x00


	//----- nvinfo : EIATTR_KPARAM_INFO
	.align		4
.L_19:
        /*0048*/ 	.byte	0x04, 0x17
        /*004a*/ 	.short	(.L_21 - .L_20)
.L_20:
        /*004c*/ 	.word	0x00000000
        /*0050*/ 	.short	0x0002
        /*0052*/ 	.short	0x0010
        /*0054*/ 	.byte	0x00, 0xf4, 0x21, 0x00


	//----- nvinfo : EIATTR_KPARAM_INFO
	.align		4
.L_21:
        /*0058*/ 	.byte	0x04, 0x17
        /*005a*/ 	.short	(.L_23 - .L_22)
.L_22:
        /*005c*/ 	.word	0x00000000
        /*0060*/ 	.short	0x0001
        /*0062*/ 	.short	0x0008
        /*0064*/ 	.byte	0x00, 0xf4, 0x21, 0x00


	//----- nvinfo : EIATTR_KPARAM_INFO
	.align		4
.L_23:
        /*0068*/ 	.byte	0x04, 0x17
        /*006a*/ 	.short	(.L_25 - .L_24)
.L_24:
        /*006c*/ 	.word	0x00000000
        /*0070*/ 	.short	0x0000
        /*0072*/ 	.short	0x0000
        /*0074*/ 	.byte	0x00, 0xf4, 0x21, 0x00


	//----- nvinfo : EIATTR_SPARSE_MMA_MASK
	.align		4
.L_25:
        /*0078*/ 	.byte	0x03, 0x50
        /*007a*/ 	.short	0x0000


	//----- nvinfo : EIATTR_MAXREG_COUNT
	.align		4
        /*007c*/ 	.byte	0x03, 0x1b
        /*007e*/ 	.short	0x00ff


	//----- nvinfo : EIATTR_EXIT_INSTR_OFFSETS
	.align		4
        /*0080*/ 	.byte	0x04, 0x1c
        /*0082*/ 	.short	(.L_27 - .L_26)


	//   ....[0]....
.L_26:
        /*0084*/ 	.word	0x00000330


	//   ....[1]....
        /*0088*/ 	.word	0x00000350


	//----- nvinfo : EIATTR_REQNTID
	.align		4
.L_27:
        /*008c*/ 	.byte	0x04, 0x10
        /*008e*/ 	.short	(.L_29 - .L_28)
.L_28:
        /*0090*/ 	.word	0x00000080
        /*0094*/ 	.word	0x00000001
        /*0098*/ 	.word	0x00000001


	//----- nvinfo : EIATTR_CBANK_PARAM_SIZE
	.align		4
.L_29:
        /*009c*/ 	.byte	0x03, 0x19
        /*009e*/ 	.short	0x0034


	//----- nvinfo : EIATTR_PARAM_CBANK
	.align		4
        /*00a0*/ 	.byte	0x04, 0x0a
        /*00a2*/ 	.short	(.L_31 - .L_30)
	.align		4
.L_30:
        /*00a4*/ 	.word	index@(.nv.constant0.triton_poi_fused__native_batch_norm_legit_no_training_relu_19)
        /*00a8*/ 	.short	0x0210
        /*00aa*/ 	.short	0x0034


	//----- nvinfo : EIATTR_SW_WAR
	.align		4
.L_31:
        /*00ac*/ 	.byte	0x04, 0x36
        /*00ae*/ 	.short	(.L_33 - .L_32)
.L_32:
        /*00b0*/ 	.word	0x00000008
.L_33:


//--------------------- .nv.callgraph             --------------------------
	.section	.nv.callgraph,"",@"SHT_CUDA_CALLGRAPH"
	.align	4
	.sectionentsize	8
	.align		4
        /*0000*/ 	.word	0x00000000
	.align		4
        /*0004*/ 	.word	0xffffffff
	.align		4
        /*0008*/ 	.word	0x00000000
	.align		4
        /*000c*/ 	.word	0xfffffffe
	.align		4
        /*0010*/ 	.word	0x00000000
	.align		4
        /*0014*/ 	.word	0xfffffffd
	.align		4
        /*0018*/ 	.word	0x00000000
	.align		4
        /*001c*/ 	.word	0xfffffffc


//--------------------- .nv.constant4             --------------------------
	.section	.nv.constant4,"a",@progbits
	.align	8
	.align		8
.nv.constant4:
        /*0000*/ 	.dword	_$_str
	.align		8
        /*0008*/ 	.dword	_$_str_$_2


//--------------------- .text.triton_poi_fused__native_batch_norm_legit_no_training_relu_19 --------------------------
	.section	.text.triton_poi_fused__native_batch_norm_legit_no_training_relu_19,"ax",@progbits
	.align	128
        .global         triton_poi_fused__native_batch_norm_legit_no_training_relu_19
        .type           triton_poi_fused__native_batch_norm_legit_no_training_relu_19,@function
        .size           triton_poi_fused__native_batch_norm_legit_no_training_relu_19,(.L_x_1 - triton_poi_fused__native_batch_norm_legit_no_training_relu_19)
        .other          triton_poi_fused__native_batch_norm_legit_no_training_relu_19,@"STO_CUDA_ENTRY STV_DEFAULT"
triton_poi_fused__native_batch_norm_legit_no_training_relu_19:
.text.triton_poi_fused__native_batch_norm_legit_no_training_relu_19:
[----:B------:R-:W0:Y:S01]  /*0000*/  LDC R1, c[0x0][0x28] ;  /* 0x00000a00ff017b82 */ /* 0x000e220000000800 */
[----:B------:R-:W1:Y:S07]  /*0010*/  S2R R0, SR_TID.X ;  /* 0x0000000000007919 */ /* 0x000e6e0000002100 */
[----:B------:R-:W2:Y:S01]  /*0020*/  LDC.64 R8, c[0x0][0x220] ;  /* 0x00008800ff087b82 */ /* 0x000ea20000000a00 */
[----:B------:R-:W-:Y:S01]  /*0030*/  MOV R14, RZ ;  /* 0x000000ff000e7202 */ /* 0x000fe20000000f00 */
[----:B------:R-:W-:Y:S01]  /*0040*/  ULDC.64 UR4, c[0x0][0x208] ;  /* 0x0000820000047ab9 */ /* 0x000fe20000000a00 */
[----:B------:R-:W3:Y:S05]  /*0050*/  S2R R3, SR_CTAID.X ;  /* 0x0000000000037919 */ /* 0x000eea0000002500 */
[----:B------:R-:W4:Y:S08]  /*0060*/  LDC.64 R6, c[0x0][0x218] ;  /* 0x00008600ff067b82 */ /* 0x000f300000000a00 */
[----:B------:R-:W5:Y:S08]  /*0070*/  LDC.64 R10, c[0x0][0x228] ;  /* 0x00008a00ff0a7b82 */ /* 0x000f700000000a00 */
[----:B------:R-:W2:Y:S01]  /*0080*/  LDC.64 R12, c[0x0][0x230] ;  /* 0x00008c00ff0c7b82 */ /* 0x000ea20000000a00 */
[----:B-1----:R-:W-:-:S04]  /*0090*/  LOP3.LUT R0, R0, 0x7f, RZ, 0xc0, !PT ;  /* 0x0000007f00007812 */ /* 0x002fc800078ec0ff */
[----:B---3--:R-:W-:-:S04]  /*00a0*/  LEA R0, R3, R0, 0x7 ;  /* 0x0000000003007211 */ /* 0x008fc800078e38ff */
[C---:B------:R-:W-:Y:S01]  /*00b0*/  ISETP.GE.AND P0, PT, R0.reuse, 0x7e00, PT ;  /* 0x00007e000000780c */ /* 0x040fe20003f06270 */
[----:B------:R-:W-:-:S05]  /*00c0*/  IMAD.HI R2, R0, 0x38e38e39, RZ ;  /* 0x38e38e3900027827 */ /* 0x000fca00078e02ff */
[----:B------:R-:W-:-:S04]  /*00d0*/  SHF.R.U32.HI R3, RZ, 0x1f, R2 ;  /* 0x0000001fff037819 */ /* 0x000fc80000011602 */
[----:B------:R-:W-:Y:S01]  /*00e0*/  LEA.HI.SX32 R3, R2, R3, 0x1d ;  /* 0x0000000302037211 */ /* 0x000fe200078feaff */
[----:B------:R-:W-:-:S10]  /*00f0*/  HFMA2.MMA R2, -RZ, RZ, 0, 0 ;  /* 0x00000000ff027435 */ /* 0x000fd400000001ff */
[----:B------:R-:W-:-:S05]  /*0100*/  IMAD.HI R2, R3, -0x6db6db6d, R2 ;  /* 0x9249249303027827 */ /* 0x000fca00078e0202 */
[----:B------:R-:W-:-:S04]  /*0110*/  SHF.R.U32.HI R5, RZ, 0x1f, R2 ;  /* 0x0000001fff057819 */ /* 0x000fc80000011602 */
[----:B------:R-:W-:-:S05]  /*0120*/  LEA.HI.SX32 R5, R2, R5, 0x19 ;  /* 0x0000000502057211 */ /* 0x000fca00078fcaff */
[----:B------:R-:W-:Y:S02]  /*0130*/  IMAD R15, R5, -0xe0, R3 ;  /* 0xffffff20050f7824 */ /* 0x000fe400078e0203 */
[----:B------:R-:W1:Y:S02]  /*0140*/  LDC.64 R4, c[0x0][0x210] ;  /* 0x00008400ff047b82 */ /* 0x000e640000000a00 */
[----:B--2---:R-:W-:-:S05]  /*0150*/  IMAD.WIDE R8, R15, 0x4, R8 ;  /* 0x000000040f087825 */ /* 0x004fca00078e0208 */
[----:B------:R5:W2:Y:S01]  /*0160*/  @!P0 LDG.E.EL R14, desc[UR4][R8.64] ;  /* 0x00000004080e8981 */ /* 0x000aa2000c2e1900 */
[----:B------:R-:W-:Y:S01]  /*0170*/  CS2R R2, SRZ ;  /* 0x0000000000027805 */ /* 0x000fe2000001ff00 */
[----:B----4-:R-:W-:-:S05]  /*0180*/  IMAD.WIDE R6, R15, 0x4, R6 ;  /* 0x000000040f067825 */ /* 0x010fca00078e0206 */
[----:B------:R3:W4:Y:S01]  /*0190*/  @!P0 LDG.E.EL R3, desc[UR4][R6.64] ;  /* 0x0000000406038981 */ /* 0x000722000c2e1900 */
[----:B-----5:R-:W-:-:S04]  /*01a0*/  IMAD.WIDE R8, R15, 0x4, R10 ;  /* 0x000000040f087825 */ /* 0x020fc800078e020a */
[----:B-1----:R-:W-:-:S05]  /*01b0*/  IMAD.WIDE R4, R0, 0x4, R4 ;  /* 0x0000000400047825 */ /* 0x002fca00078e0204 */
[----:B------:R1:W4:Y:S01]  /*01c0*/  @!P0 LDG.E R2, desc[UR4][R4.64] ;  /* 0x0000000404028981 */ /* 0x000322000c1e1900 */
[----:B0-----:R-:W-:Y:S01]  /*01d0*/  IMAD.WIDE R10, R15, 0x4, R12 ;  /* 0x000000040f0a7825 */ /* 0x001fe200078e020c */
[----:B------:R-:W-:-:S06]  /*01e0*/  CS2R R12, SRZ ;  /* 0x00000000000c7805 */ /* 0x000fcc000001ff00 */
[----:B------:R-:W5:Y:S01]  /*01f0*/  @!P0 LDG.E.EL R12, desc[UR4][R8.64] ;  /* 0x00000004080c8981 */ /* 0x000f62000c2e1900 */
[----:B---3--:R-:W-:Y:S01]  /*0200*/  HFMA2.MMA R6, -RZ, RZ, 1.625, 0 ;  /* 0x3e800000ff067435 */ /* 0x008fe200000001ff */
[----:B-1----:R-:W0:Y:S02]  /*0210*/  LDC.64 R4, c[0x0][0x238] ;  /* 0x00008e00ff047b82 */ /* 0x002e240000000a00 */
[----:B------:R-:W5:Y:S01]  /*0220*/  @!P0 LDG.E.EL R13, desc[UR4][R10.64] ;  /* 0x000000040a0d8981 */ /* 0x000f62000c2e1900 */
[----:B--2---:R-:W-:-:S04]  /*0230*/  FADD R14, R14, 9.9999997473787516356e-06 ;  /* 0x3727c5ac0e0e7421 */ /* 0x004fc80000000000 */
[----:B------:R-:W1:Y:S02]  /*0240*/  MUFU.SQRT R15, R14 ;  /* 0x0000000e000f7308 */ /* 0x000e640000002000 */
[C---:B-1----:R-:W-:Y:S02]  /*0250*/  FSETP.GT.AND P1, PT, R15.reuse, 8.50705917302346158658e+37, PT ;  /* 0x7e8000000f00780b */ /* 0x042fe40003f24000 */
[----:B------:R-:W-:-:S11]  /*0260*/  FSETP.GEU.AND P2, PT, R15, 1.175494350822287508e-38, PT ;  /* 0x008000000f00780b */ /* 0x000fd60003f4e000 */
[----:B------:R-:W-:-:S04]  /*0270*/  @P1 FMUL R15, R15, 0.25 ;  /* 0x3e8000000f0f1820 */ /* 0x000fc80000400000 */
[----:B------:R-:W-:-:S06]  /*0280*/  @!P2 FMUL R15, R15, 16777216 ;  /* 0x4b8000000f0fa820 */ /* 0x000fcc0000400000 */
[----:B------:R-:W1:Y:S01]  /*0290*/  MUFU.RCP R15, R15 ;  /* 0x0000000f000f7308 */ /* 0x000e620000001000 */
[----:B------:R-:W-:Y:S01]  /*02a0*/  FSEL R6, R6, 1, P1 ;  /* 0x3f80000006067808 */ /* 0x000fe20000800000 */
[----:B----4-:R-:W-:-:S04]  /*02b0*/  FADD R2, -R3, R2 ;  /* 0x0000000203027221 */ /* 0x010fc80000000100 */
[----:B------:R-:W-:-:S04]  /*02c0*/  @!P2 FMUL R6, R6, 16777216 ;  /* 0x4b8000000606a820 */ /* 0x000fc80000400000 */
[----:B-1----:R-:W-:-:S04]  /*02d0*/  FMUL R3, R15, R6 ;  /* 0x000000060f037220 */ /* 0x002fc80000400000 */
[----:B------:R-:W-:-:S04]  /*02e0*/  FMUL R2, R2, R3 ;  /* 0x0000000302027220 */ /* 0x000fc80000400000 */
[----:B-----5:R-:W-:Y:S01]  /*02f0*/  FFMA R12, R2, R12, R13 ;  /* 0x0000000c020c7223 */ /* 0x020fe2000000000d */
[----:B0-----:R-:W-:-:S04]  /*0300*/  IMAD.WIDE R2, R0, 0x4, R4 ;  /* 0x0000000400027825 */ /* 0x001fc800078e0204 */
[----:B------:R-:W-:-:S04]  /*0310*/  FSETP.GEU.AND P1, PT, R12, RZ, PT ;  /* 0x000000ff0c00720b */ /* 0x000fc80003f2e000 */
[----:B------:R-:W-:Y:S01]  /*0320*/  FSEL R5, R12, RZ, P1 ;  /* 0x000000ff0c057208 */ /* 0x000fe20000800000 */
[----:B------:R-:W-:Y:S08]  /*0330*/  @P0 EXIT ;  /* 0x000000000000094d */ /* 0x000ff00003800000 */
[----:B------:R-:W-:Y:S01]  /*0340*/  STG.E desc[UR4][R2.64], R5 ;  /* 0x0000000502007986 */ /* 0x000fe2000c101904 */
[----:B------:R-:W-:Y:S05]  /*0350*/  EXIT ;  /* 0x000000000000794d */ /* 0x000fea0003800000 */
.L_x_0:
[----:B------:R-:W-:-:S00]  /*0360*/  BRA `(.L_x_0) ;  /* 0xfffffffc00fc7947 */ /* 0x000fc0000383ffff */
[----:B------:R-:W-:-:S00]  /*0370*/  NOP ;  /* 0x0000000000007918 */ /* 0x000fc00000000000 */
        /* <DEDUP_REMOVED lines=8> */
.L_x_1:


//--------------------- .nv.global.init           --------------------------
	.section	.nv.global.init,"aw",@progbits
.nv.global.init:
	.type		_$_str,@object
	.size		_$_str,(_$_str_$_2 - _$_str)
_$_str:
        /*0000*/ 	.byte	0x5f, 0x5f, 0x43, 0x55, 0x44, 0x41, 0x5f, 0x46, 0x54, 0x5a, 0x00
	.type		_$_str_$_2,@object
	.size		_$_str_$_2,(.L_1 - _$_str_$_2)
_$_str_$_2:
        /*000b*/ 	.byte	0x5f, 0x5f, 0x43, 0x55, 0x44, 0x41, 0x5f, 0x50, 0x52, 0x45, 0x43, 0x5f, 0x53, 0x51, 0x52, 0x54
        /*001b*/ 	.byte	0x00
.L_1:


//--------------------- .nv.constant0.triton_poi_fused__native_batch_norm_legit_no_training_relu_19 --------------------------
	.section	.nv.constant0.triton_poi_fused__native_batch_norm_legit_no_training_relu_19,"a",@progbits
	.sectionflags	@""
	.align	4
.nv.constant0.triton_poi_fused__native_batch_norm_legit_no_training_relu_19:
	.zero		580
